//
// Generated by NVIDIA NVVM Compiler
//
// Compiler Build ID: CL-36424714
// Cuda compilation tools, release 13.0, V13.0.88
// Based on NVVM 20.0.0
//

.version 9.0
.target sm_100
.address_size 64

	// .globl	_Z19gpu_constant_memoryPfS_
.const .align 4 .u32 constant_f;
.const .align 4 .u32 constant_g;

.visible .entry _Z19gpu_constant_memoryPfS_(
	.param .u64 .ptr .align 1 _Z19gpu_constant_memoryPfS__param_0,
	.param .u64 .ptr .align 1 _Z19gpu_constant_memoryPfS__param_1
)
{
	.reg .b32 	%r<4>;
	.reg .b32 	%f<5>;
	.reg .b64 	%rd<8>;

	ld.param.u64 	%rd1, [_Z19gpu_constant_memoryPfS__param_0];
	ld.param.u64 	%rd2, [_Z19gpu_constant_memoryPfS__param_1];
	cvta.to.global.u64 	%rd3, %rd2;
	cvta.to.global.u64 	%rd4, %rd1;
	mov.u32 	%r1, %tid.x;
	ld.const.u32 	%r2, [constant_f];
	cvt.rn.f32.s32 	%f1, %r2;
	mul.wide.u32 	%rd5, %r1, 4;
	add.s64 	%rd6, %rd4, %rd5;
	ld.global.f32 	%f2, [%rd6];
	ld.const.u32 	%r3, [constant_g];
	cvt.rn.f32.s32 	%f3, %r3;
	fma.rn.f32 	%f4, %f2, %f1, %f3;
	add.s64 	%rd7, %rd3, %rd5;
	st.global.f32 	[%rd7], %f4;
	ret;

}


// ===== COMPILED SASS (sm_100) =====

	.target	sm_100

	.elftype	@"ET_EXEC"


//--------------------- .note.nv.tkinfo           --------------------------
	.section	.note.nv.tkinfo,"",@"SHT_NOTE"
	.sectionflags	@"SHF_NOTE_NV_TKINFO"
	.tkinfo
        /*0018*/ 	.word	0x00000002
        /*0030*/ 	.string	""
        /*0030*/ 	.string	"ptxas"
        /*0030*/ 	.string	"Cuda compilation tools, release 13.0, V13.0.88"
        /*0030*/ 	.string	"Build cuda_13.0.r13.0/compiler.36424714_0"
        /*0030*/ 	.string	"-arch sm_100 -m 64 "



//--------------------- .note.nv.cuinfo           --------------------------
	.section	.note.nv.cuinfo,"",@"SHT_NOTE"
	.sectionflags	@"SHF_NOTE_NV_CUINFO"
        /*0018*/ 	.short	0x0002
        /*001a*/ 	.short	0x0064
        /*001c*/ 	.short	0x0082
	.zero		2


//--------------------- .nv.info                  --------------------------
	.section	.nv.info,"",@"SHT_CUDA_INFO"
	.align	4


	//----- nvinfo : EIATTR_REGCOUNT
	.align		4
        /*0000*/ 	.byte	0x04, 0x2f
        /*0002*/ 	.short	(.L_3 - .L_2)
	.align		4
.L_2:
        /*0004*/ 	.word	index@(_Z19gpu_constant_memoryPfS_)
        /*0008*/ 	.word	0x0000000c


	//----- nvinfo : EIATTR_FRAME_SIZE
	.align		4
.L_3:
        /*000c*/ 	.byte	0x04, 0x11
        /*000e*/ 	.short	(.L_5 - .L_4)
	.align		4
.L_4:
        /*0010*/ 	.word	index@(_Z19gpu_constant_memoryPfS_)
        /*0014*/ 	.word	0x00000000


	//----- nvinfo : EIATTR_MIN_STACK_SIZE
	.align		4
.L_5:
        /*0018*/ 	.byte	0x04, 0x12
        /*001a*/ 	.short	(.L_7 - .L_6)
	.align		4
.L_6:
        /*001c*/ 	.word	index@(_Z19gpu_constant_memoryPfS_)
        /*0020*/ 	.word	0x00000000
.L_7:


//--------------------- .nv.compat                --------------------------
	.section	.nv.compat,"",@"SHT_CUDA_COMPAT_INFO"
	.align	4
        /*0000*/ 	.byte	0x02, 0x09, 0x00, 0x00, 0x02, 0x02, 0x01, 0x00, 0x02, 0x05, 0x05, 0x00, 0x03, 0x07, 0x01, 0x01
        /*0010*/ 	.byte	0x02, 0x03, 0x00, 0x00, 0x02, 0x06, 0x01, 0x00, 0x04, 0x0b, 0x08, 0x00, 0x09, 0x00, 0x00, 0x00
        /*0020*/ 	.byte	0x00, 0x00, 0x00, 0x00


//--------------------- .nv.info._Z19gpu_constant_memoryPfS_ --------------------------
	.section	.nv.info._Z19gpu_constant_memoryPfS_,"",@"SHT_CUDA_INFO"
	.sectionflags	@""
	.align	4


	//----- nvinfo : EIATTR_CUDA_API_VERSION
	.align		4
        /*0000*/ 	.byte	0x04, 0x37
        /*0002*/ 	.short	(.L_9 - .L_8)
.L_8:
        /*0004*/ 	.word	0x00000082


	//----- nvinfo : EIATTR_KPARAM_INFO
	.align		4
.L_9:
        /*0008*/ 	.byte	0x04, 0x17
        /*000a*/ 	.short	(.L_11 - .L_10)
.L_10:
        /*000c*/ 	.word	0x00000000
        /*0010*/ 	.short	0x0001
        /*0012*/ 	.short	0x0008
        /*0014*/ 	.byte	0x00, 0xf5, 0x21, 0x00


	//----- nvinfo : EIATTR_KPARAM_INFO
	.align		4
.L_11:
        /*0018*/ 	.byte	0x04, 0x17
        /*001a*/ 	.short	(.L_13 - .L_12)
.L_12:
        /*001c*/ 	.word	0x00000000
        /*0020*/ 	.short	0x0000
        /*0022*/ 	.short	0x0000
        /*0024*/ 	.byte	0x00, 0xf5, 0x21, 0x00


	//----- nvinfo : EIATTR_SPARSE_MMA_MASK
	.align		4
.L_13:
        /*0028*/ 	.byte	0x03, 0x50
        /*002a*/ 	.short	0x0000


	//----- nvinfo : EIATTR_MAXREG_COUNT
	.align		4
        /*002c*/ 	.byte	0x03, 0x1b
        /*002e*/ 	.short	0x00ff


	//----- nvinfo : EIATTR_MERCURY_ISA_VERSION
	.align		4
        /*0030*/ 	.byte	0x03, 0x5f
        /*0032*/ 	.short	0x0101


	//----- nvinfo : EIATTR_VRC_CTA_INIT_COUNT
	.align		4
        /*0034*/ 	.byte	0x02, 0x4a
	.zero		1
	.zero		1


	//----- nvinfo : EIATTR_EXIT_INSTR_OFFSETS
	.align		4
        /*0038*/ 	.byte	0x04, 0x1c
        /*003a*/ 	.short	(.L_15 - .L_14)


	//   ....[0]....
.L_14:
        /*003c*/ 	.word	0x000000d0


	//----- nvinfo : EIATTR_CBANK_PARAM_SIZE
	.align		4
.L_15:
        /*0040*/ 	.byte	0x03, 0x19
        /*0042*/ 	.short	0x0010


	//----- nvinfo : EIATTR_PARAM_CBANK
	.align		4
        /*0044*/ 	.byte	0x04, 0x0a
        /*0046*/ 	.short	(.L_17 - .L_16)
	.align		4
.L_16:
        /*0048*/ 	.word	index@(.nv.constant0._Z19gpu_constant_memoryPfS_)
        /*004c*/ 	.short	0x0380
        /*004e*/ 	.short	0x0010


	//----- nvinfo : EIATTR_SW_WAR
	.align		4
.L_17:
        /*0050*/ 	.byte	0x04, 0x36
        /*0052*/ 	.short	(.L_19 - .L_18)
.L_18:
        /*0054*/ 	.word	0x00000008
.L_19:


//--------------------- .nv.callgraph             --------------------------
	.section	.nv.callgraph,"",@"SHT_CUDA_CALLGRAPH"
	.align	4
	.sectionentsize	8
	.align		4
        /*0000*/ 	.word	0x00000000
	.align		4
        /*0004*/ 	.word	0xffffffff
	.align		4
        /*0008*/ 	.word	0x00000000
	.align		4
        /*000c*/ 	.word	0xfffffffe
	.align		4
        /*0010*/ 	.word	0x00000000
	.align		4
        /*0014*/ 	.word	0xfffffffd
	.align		4
        /*0018*/ 	.word	0x00000000
	.align		4
        /*001c*/ 	.word	0xfffffffc


//--------------------- .nv.constant3             --------------------------
	.section	.nv.constant3,"a",@progbits
	.align	4
.nv.constant3:
	.type		constant_f,@object
	.size		constant_f,(constant_g - constant_f)
constant_f:
	.zero		4
	.type		constant_g,@object
	.size		constant_g,(.L_1 - constant_g)
constant_g:
	.zero		4
.L_1:


//--------------------- .text._Z19gpu_constant_memoryPfS_ --------------------------
	.section	.text._Z19gpu_constant_memoryPfS_,"ax",@progbits
	.align	128
        .global         _Z19gpu_constant_memoryPfS_
        .type           _Z19gpu_constant_memoryPfS_,@function
        .size           _Z19gpu_constant_memoryPfS_,(.L_x_1 - _Z19gpu_constant_memoryPfS_)
        .other          _Z19gpu_constant_memoryPfS_,@"STO_CUDA_ENTRY STV_DEFAULT"
_Z19gpu_constant_memoryPfS_:
.text._Z19gpu_constant_memoryPfS_:
[----:B------:R-:W-:Y:S01]  /*0000*/  LDC R1, c[0x0][0x37c] ;  /* 0x0000df00ff017b82 */ /* 0x000fe20000000800 */
[----:B------:R-:W0:Y:S07]  /*0010*/  S2R R9, SR_TID.X ;  /* 0x0000000000097919 */ /* 0x000e2e0000002100 */
[----:B------:R-:W0:Y:S01]  /*0020*/  LDC.64 R2, c[0x0][0x380] ;  /* 0x0000e000ff027b82 */ /* 0x000e220000000a00 */
[----:B------:R-:W1:Y:S01]  /*0030*/  LDCU.64 UR4, c[0x0][0x358] ;  /* 0x00006b00ff0477ac */ /* 0x000e620008000a00 */
[----:B------:R-:W2:Y:S06]  /*0040*/  LDCU.64 UR6, c[0x3][URZ] ;  /* 0x00c00000ff0677ac */ /* 0x000eac0008000a00 */
[----:B------:R-:W3:Y:S01]  /*0050*/  LDC.64 R4, c[0x0][0x388] ;  /* 0x0000e200ff047b82 */ /* 0x000ee20000000a00 */
[----:B0-----:R-:W-:-:S06]  /*0060*/  IMAD.WIDE.U32 R2, R9, 0x4, R2 ;  /* 0x0000000409027825 */ /* 0x001fcc00078e0002 */
[----:B-1----:R-:W4:Y:S01]  /*0070*/  LDG.E R3, desc[UR4][R2.64] ;  /* 0x0000000402037981 */ /* 0x002f22000c1e1900 */
[----:B--2---:R-:W-:Y:S01]  /*0080*/  I2FP.F32.S32 R0, UR6 ;  /* 0x0000000600007c45 */ /* 0x004fe20008201400 */
[----:B---3--:R-:W-:Y:S01]  /*0090*/  IMAD.WIDE.U32 R4, R9, 0x4, R4 ;  /* 0x0000000409047825 */ /* 0x008fe200078e0004 */
[----:B------:R-:W-:-:S05]  /*00a0*/  I2FP.F32.S32 R7, UR7 ;  /* 0x0000000700077c45 */ /* 0x000fca0008201400 */
[----:B----4-:R-:W-:-:S05]  /*00b0*/  FFMA R7, R0, R3, R7 ;  /* 0x0000000300077223 */ /* 0x010fca0000000007 */
[----:B------:R-:W-:Y:S01]  /*00c0*/  STG.E desc[UR4][R4.64], R7 ;  /* 0x0000000704007986 */ /* 0x000fe2000c101904 */
[----:B------:R-:W-:Y:S05]  /*00d0*/  EXIT ;  /* 0x000000000000794d */ /* 0x000fea0003800000 */
.L_x_0:
[----:B------:R-:W-:-:S00]  /*00e0*/  BRA `(.L_x_0) ;  /* 0xfffffffc00fc7947 */ /* 0x000fc0000383ffff */
[----:B------:R-:W-:-:S00]  /*00f0*/  NOP ;  /* 0x0000000000007918 */ /* 0x000fc00000000000 */
        /* <DEDUP_REMOVED lines=8> */
.L_x_1:


//--------------------- .nv.shared.reserved.0     --------------------------
	.section	.nv.shared.reserved.0,"aw",@nobits
	.weak		__nv_reservedSMEM_offset_0_alias
	.size		__nv_reservedSMEM_offset_0_alias, 0, 64
	.other		__nv_reservedSMEM_offset_0_alias,@"STO_CUDA_RESERVED_SHARED STV_DEFAULT"
__nv_reservedSMEM_offset_0_alias:
	.zero		0
	.zero		64


//--------------------- .nv.constant0._Z19gpu_constant_memoryPfS_ --------------------------
	.section	.nv.constant0._Z19gpu_constant_memoryPfS_,"a",@progbits
	.sectionflags	@""
	.align	4
.nv.constant0._Z19gpu_constant_memoryPfS_:
	.zero		912


//--------------------- SYMBOLS --------------------------

	.type		.nv.reservedSmem.offset0,@object
	.size		.nv.reservedSmem.offset0,0x4
